	.headerflags	@"EF_CUDA_TEXMODE_UNIFIED EF_CUDA_64BIT_ADDRESS EF_CUDA_ACCELERATORS EF_CUDA_SM90 EF_CUDA_VIRTUAL_SM(EF_CUDA_SM90)"
	.elftype	@"ET_EXEC"


//--------------------- .nv.info                  --------------------------
	.section	.nv.info,"",@"SHT_CUDA_INFO"
	.align	4


	//----- nvinfo : EIATTR_REGCOUNT
	.align		4
        /*0000*/ 	.byte	0x04, 0x2f
        /*0002*/ 	.short	(.L_3 - .L_2)
	.align		4
.L_2:
        /*0004*/ 	.word	index@(triton_poi_fused__native_batch_norm_legit_no_training_13)
        /*0008*/ 	.word	0x00000016


	//----- nvinfo : EIATTR_MIN_STACK_SIZE
	.align		4
.L_3:
        /*000c*/ 	.byte	0x04, 0x12
        /*000e*/ 	.short	(.L_5 - .L_4)
	.align		4
.L_4:
        /*0010*/ 	.word	index@(triton_poi_fused__native_batch_norm_legit_no_training_13)
        /*0014*/ 	.word	0x00000000


	//----- nvinfo : EIATTR_FRAME_SIZE
	.align		4
.L_5:
        /*0018*/ 	.byte	0x04, 0x11
        /*001a*/ 	.short	(.L_7 - .L_6)
	.align		4
.L_6:
        /*001c*/ 	.word	index@(triton_poi_fused__native_batch_norm_legit_no_training_13)
        /*0020*/ 	.word	0x00000000


	//----- nvinfo : EIATTR_MIN_STACK_SIZE
	.align		4
.L_7:
        /*0024*/ 	.byte	0x04, 0x12
        /*0026*/ 	.short	(.L_9 - .L_8)
	.align		4
.L_8:
        /*0028*/ 	.word	index@(triton_poi_fused__native_batch_norm_legit_no_training_13)
        /*002c*/ 	.word	0x00000000
.L_9:


//--------------------- .nv.info.triton_poi_fused__native_batch_norm_legit_no_training_13 --------------------------
	.section	.nv.info.triton_poi_fused__native_batch_norm_legit_no_training_13,"",@"SHT_CUDA_INFO"
	.sectionflags	@""
	.align	4


	//----- nvinfo : EIATTR_CUDA_API_VERSION
	.align		4
        /*0000*/ 	.byte	0x04, 0x37
        /*0002*/ 	.short	(.L_11 - .L_10)
.L_10:
        /*0004*/ 	.word	0x0000007c


	//----- nvinfo : EIATTR_KPARAM_INFO
	.align		4
.L_11:
        /*0008*/ 	.byte	0x04, 0x17
        /*000a*/ 	.short	(.L_13 - .L_12)
.L_12:
        /*000c*/ 	.word	0x00000000
        /*0010*/ 	.short	0x0006
        /*0012*/ 	.short	0x0030
        /*0014*/ 	.byte	0x00, 0xf0, 0x11, 0x00


	//----- nvinfo : EIATTR_KPARAM_INFO
	.align		4
.L_13:
        /*0018*/ 	.byte	0x04, 0x17
        /*001a*/ 	.short	(.L_15 - .L_14)
.L_14:
        /*001c*/ 	.word	0x00000000
        /*0020*/ 	.short	0x0005
        /*0022*/ 	.short	0x0028
        /*0024*/ 	.byte	0x00, 0xf4, 0x21, 0x00


	//----- nvinfo : EIATTR_KPARAM_INFO
	.align		4
.L_15:
        /*0028*/ 	.byte	0x04, 0x17
        /*002a*/ 	.short	(.L_17 - .L_16)
.L_16:
        /*002c*/ 	.word	0x00000000
        /*0030*/ 	.short	0x0004
        /*0032*/ 	.short	0x0020
        /*0034*/ 	.byte	0x00, 0xf4, 0x21, 0x00


	//----- nvinfo : EIATTR_KPARAM_INFO
	.align		4
.L_17:
        /*0038*/ 	.byte	0x04, 0x17
        /*003a*/ 	.short	(.L_19 - .L_18)
.L_18:
        /*003c*/ 	.word	0x00000000
        /*0040*/ 	.short	0x0003
        /*0042*/ 	.short	0x0018
        /*0044*/ 	.byte	0x00, 0xf4, 0x21, 0x00


	//----- nvinfo : EIATTR_KPARAM_INFO
	.align		4
.L_19:
        /*0048*/ 	.byte	0x04, 0x17
        /*004a*/ 	.short	(.L_21 - .L_20)
.L_20:
        /*004c*/ 	.word	0x00000000
        /*0050*/ 	.short	0x0002
        /*0052*/ 	.short	0x0010
        /*0054*/ 	.byte	0x00, 0xf4, 0x21, 0x00


	//----- nvinfo : EIATTR_KPARAM_INFO
	.align		4
.L_21:
        /*0058*/ 	.byte	0x04, 0x17
        /*005a*/ 	.short	(.L_23 - .L_22)
.L_22:
        /*005c*/ 	.word	0x00000000
        /*0060*/ 	.short	0x0001
        /*0062*/ 	.short	0x0008
        /*0064*/ 	.byte	0x00, 0xf4, 0x21, 0x00


	//----- nvinfo : EIATTR_KPARAM_INFO
	.align		4
.L_23:
        /*0068*/ 	.byte	0x04, 0x17
        /*006a*/ 	.short	(.L_25 - .L_24)
.L_24:
        /*006c*/ 	.word	0x00000000
        /*0070*/ 	.short	0x0000
        /*0072*/ 	.short	0x0000
        /*0074*/ 	.byte	0x00, 0xf4, 0x21, 0x00


	//----- nvinfo : EIATTR_SPARSE_MMA_MASK
	.align		4
.L_25:
        /*0078*/ 	.byte	0x03, 0x50
        /*007a*/ 	.short	0x0000


	//----- nvinfo : EIATTR_MAXREG_COUNT
	.align		4
        /*007c*/ 	.byte	0x03, 0x1b
        /*007e*/ 	.short	0x00ff


	//----- nvinfo : EIATTR_EXIT_INSTR_OFFSETS
	.align		4
        /*0080*/ 	.byte	0x04, 0x1c
        /*0082*/ 	.short	(.L_27 - .L_26)


	//   ....[0]....
.L_26:
        /*0084*/ 	.word	0x00000440


	//   ....[1]....
        /*0088*/ 	.word	0x00000460


	//----- nvinfo : EIATTR_REQNTID
	.align		4
.L_27:
        /*008c*/ 	.byte	0x04, 0x10
        /*008e*/ 	.short	(.L_29 - .L_28)
.L_28:
        /*0090*/ 	.word	0x00000080
        /*0094*/ 	.word	0x00000001
        /*0098*/ 	.word	0x00000001


	//----- nvinfo : EIATTR_CBANK_PARAM_SIZE
	.align		4
.L_29:
        /*009c*/ 	.byte	0x03, 0x19
        /*009e*/ 	.short	0x0034


	//----- nvinfo : EIATTR_PARAM_CBANK
	.align		4
        /*00a0*/ 	.byte	0x04, 0x0a
        /*00a2*/ 	.short	(.L_31 - .L_30)
	.align		4
.L_30:
        /*00a4*/ 	.word	index@(.nv.constant0.triton_poi_fused__native_batch_norm_legit_no_training_13)
        /*00a8*/ 	.short	0x0210
        /*00aa*/ 	.short	0x0034


	//----- nvinfo : EIATTR_SW_WAR
	.align		4
.L_31:
        /*00ac*/ 	.byte	0x04, 0x36
        /*00ae*/ 	.short	(.L_33 - .L_32)
.L_32:
        /*00b0*/ 	.word	0x00000008
.L_33:


//--------------------- .nv.callgraph             --------------------------
	.section	.nv.callgraph,"",@"SHT_CUDA_CALLGRAPH"
	.align	4
	.sectionentsize	8
	.align		4
        /*0000*/ 	.word	0x00000000
	.align		4
        /*0004*/ 	.word	0xffffffff
	.align		4
        /*0008*/ 	.word	0x00000000
	.align		4
        /*000c*/ 	.word	0xfffffffe
	.align		4
        /*0010*/ 	.word	0x00000000
	.align		4
        /*0014*/ 	.word	0xfffffffd
	.align		4
        /*0018*/ 	.word	0x00000000
	.align		4
        /*001c*/ 	.word	0xfffffffc


//--------------------- .nv.constant4             --------------------------
	.section	.nv.constant4,"a",@progbits
	.align	8
	.align		8
.nv.constant4:
        /*0000*/ 	.dword	_$_str
	.align		8
        /*0008*/ 	.dword	_$_str_$_2


//--------------------- .text.triton_poi_fused__native_batch_norm_legit_no_training_13 --------------------------
	.section	.text.triton_poi_fused__native_batch_norm_legit_no_training_13,"ax",@progbits
	.align	128
        .global         triton_poi_fused__native_batch_norm_legit_no_training_13
        .type           triton_poi_fused__native_batch_norm_legit_no_training_13,@function
        .size           triton_poi_fused__native_batch_norm_legit_no_training_13,(.L_x_1 - triton_poi_fused__native_batch_norm_legit_no_training_13)
        .other          triton_poi_fused__native_batch_norm_legit_no_training_13,@"STO_CUDA_ENTRY STV_DEFAULT"
triton_poi_fused__native_batch_norm_legit_no_training_13:
.text.triton_poi_fused__native_batch_norm_legit_no_training_13:
[----:B------:R-:W0:Y:S01]  /*0000*/  LDC R1, c[0x0][0x28] ;  /* 0x00000a00ff017b82 */ /* 0x000e220000000800 */
[----:B------:R-:W1:Y:S07]  /*0010*/  S2R R0, SR_TID.X ;  /* 0x0000000000007919 */ /* 0x000e6e0000002100 */
[----:B------:R-:W2:Y:S01]  /*0020*/  LDC.64 R8, c[0x0][0x220] ;  /* 0x00008800ff087b82 */ /* 0x000ea20000000a00 */
[----:B------:R-:W-:Y:S01]  /*0030*/  ULDC.64 UR4, c[0x0][0x208] ;  /* 0x0000820000047ab9 */ /* 0x000fe20000000a00 */
[----:B------:R-:W3:Y:S06]  /*0040*/  S2R R5, SR_CTAID.X ;  /* 0x0000000000057919 */ /* 0x000eec0000002500 */
[----:B------:R-:W4:Y:S08]  /*0050*/  LDC.64 R14, c[0x0][0x218] ;  /* 0x00008600ff0e7b82 */ /* 0x000f300000000a00 */
[----:B------:R-:W5:Y:S08]  /*0060*/  LDC.64 R12, c[0x0][0x210] ;  /* 0x00008400ff0c7b82 */ /* 0x000f700000000a00 */
[----:B------:R-:W4:Y:S01]  /*0070*/  LDC.64 R16, c[0x0][0x228] ;  /* 0x00008a00ff107b82 */ /* 0x000f220000000a00 */
[----:B-1----:R-:W-:-:S07]  /*0080*/  SHF.L.U32 R0, R0, 0x1, RZ ;  /* 0x0000000100007819 */ /* 0x002fce00000006ff */
[----:B------:R-:W1:Y:S01]  /*0090*/  LDC.64 R18, c[0x0][0x230] ;  /* 0x00008c00ff127b82 */ /* 0x000e620000000a00 */
[----:B---3--:R-:W-:Y:S02]  /*00a0*/  SHF.R.S32.HI R3, RZ, 0x17, R5 ;  /* 0x00000017ff037819 */ /* 0x008fe40000011405 */
[----:B------:R-:W-:Y:S02]  /*00b0*/  LOP3.LUT R0, R0, 0xfe, RZ, 0xc0, !PT ;  /* 0x000000fe00007812 */ /* 0x000fe400078ec0ff */
[----:B------:R-:W-:Y:S02]  /*00c0*/  SGXT R3, R3, 0x1 ;  /* 0x000000010303781a */ /* 0x000fe40000000200 */
[----:B------:R-:W-:Y:S02]  /*00d0*/  LEA R0, R5, R0, 0x8 ;  /* 0x0000000005007211 */ /* 0x000fe400078e40ff */
[----:B------:R-:W-:Y:S02]  /*00e0*/  CS2R R4, SRZ ;  /* 0x0000000000047805 */ /* 0x000fe4000001ff00 */
[----:B------:R-:W-:-:S02]  /*00f0*/  LEA.HI R3, R3, R0, RZ, 0x4 ;  /* 0x0000000003037211 */ /* 0x000fc400078f20ff */
[----:B------:R-:W-:Y:S02]  /*0100*/  ISETP.GE.AND P4, PT, R0, 0x400, PT ;  /* 0x000004000000780c */ /* 0x000fe40003f86270 */
[----:B------:R-:W-:-:S04]  /*0110*/  SHF.R.S32.HI R3, RZ, 0x4, R3 ;  /* 0x00000004ff037819 */ /* 0x000fc80000011403 */
[----:B------:R-:W-:-:S04]  /*0120*/  LEA.HI R2, R3, R3, RZ, 0x4 ;  /* 0x0000000303027211 */ /* 0x000fc800078f20ff */
[----:B------:R-:W-:-:S04]  /*0130*/  LOP3.LUT R2, R2, 0xfffffff0, RZ, 0xc0, !PT ;  /* 0xfffffff002027812 */ /* 0x000fc800078ec0ff */
[----:B------:R-:W-:-:S05]  /*0140*/  IADD3 R11, R3, -R2, RZ ;  /* 0x80000002030b7210 */ /* 0x000fca0007ffe0ff */
[----:B--2---:R-:W-:-:S05]  /*0150*/  IMAD.WIDE R8, R11, 0x4, R8 ;  /* 0x000000040b087825 */ /* 0x004fca00078e0208 */
[----:B------:R-:W2:Y:S04]  /*0160*/  @!P4 LDG.E.EL R4, desc[UR4][R8.64] ;  /* 0x000000040804c981 */ /* 0x000ea8000c2e1900 */
[----:B------:R3:W2:Y:S01]  /*0170*/  @!P4 LDG.E.EL R5, desc[UR4][R8.64] ;  /* 0x000000040805c981 */ /* 0x0006a2000c2e1900 */
[----:B------:R-:W-:Y:S02]  /*0180*/  CS2R R6, SRZ ;  /* 0x0000000000067805 */ /* 0x000fe4000001ff00 */
[----:B------:R-:W-:Y:S01]  /*0190*/  CS2R R2, SRZ ;  /* 0x0000000000027805 */ /* 0x000fe2000001ff00 */
[----:B----4-:R-:W-:-:S04]  /*01a0*/  IMAD.WIDE R14, R11, 0x4, R14 ;  /* 0x000000040b0e7825 */ /* 0x010fc800078e020e */
[----:B-----5:R-:W-:Y:S01]  /*01b0*/  IMAD.WIDE R12, R0, 0x4, R12 ;  /* 0x00000004000c7825 */ /* 0x020fe200078e020c */
[----:B------:R-:W4:Y:S04]  /*01c0*/  @!P4 LDG.E.EL R6, desc[UR4][R14.64] ;  /* 0x000000040e06c981 */ /* 0x000f28000c2e1900 */
[----:B------:R-:W4:Y:S01]  /*01d0*/  @!P4 LDG.E.64 R2, desc[UR4][R12.64] ;  /* 0x000000040c02c981 */ /* 0x000f22000c1e1b00 */
[C---:B0-----:R-:W-:Y:S01]  /*01e0*/  IMAD.WIDE R16, R11.reuse, 0x4, R16 ;  /* 0x000000040b107825 */ /* 0x041fe200078e0210 */
[----:B---3--:R-:W-:Y:S02]  /*01f0*/  CS2R R8, SRZ ;  /* 0x0000000000087805 */ /* 0x008fe4000001ff00 */
[----:B------:R0:W3:Y:S01]  /*0200*/  @!P4 LDG.E.EL R7, desc[UR4][R14.64] ;  /* 0x000000040e07c981 */ /* 0x0000e2000c2e1900 */
[----:B-1----:R-:W-:Y:S01]  /*0210*/  IMAD.WIDE R18, R11, 0x4, R18 ;  /* 0x000000040b127825 */ /* 0x002fe200078e0212 */
[----:B------:R-:W-:-:S04]  /*0220*/  CS2R R10, SRZ ;  /* 0x00000000000a7805 */ /* 0x000fc8000001ff00 */
[----:B------:R-:W5:Y:S04]  /*0230*/  @!P4 LDG.E.EL R8, desc[UR4][R18.64] ;  /* 0x000000041208c981 */ /* 0x000f68000c2e1900 */
[----:B------:R-:W5:Y:S04]  /*0240*/  @!P4 LDG.E.EL R11, desc[UR4][R16.64] ;  /* 0x00000004100bc981 */ /* 0x000f68000c2e1900 */
[----:B------:R-:W3:Y:S04]  /*0250*/  @!P4 LDG.E.EL R10, desc[UR4][R16.64] ;  /* 0x00000004100ac981 */ /* 0x000ee8000c2e1900 */
[----:B------:R-:W3:Y:S01]  /*0260*/  @!P4 LDG.E.EL R9, desc[UR4][R18.64] ;  /* 0x000000041209c981 */ /* 0x000ee2000c2e1900 */
[----:B0-----:R-:W-:Y:S01]  /*0270*/  HFMA2.MMA R15, -RZ, RZ, 1.625, 0 ;  /* 0x3e800000ff0f7435 */ /* 0x001fe200000001ff */
[----:B--2---:R-:W-:Y:S01]  /*0280*/  FADD R4, R4, 0.0010000000474974513054 ;  /* 0x3a83126f04047421 */ /* 0x004fe20000000000 */
[----:B------:R-:W-:-:S03]  /*0290*/  FADD R12, R5, 0.0010000000474974513054 ;  /* 0x3a83126f050c7421 */ /* 0x000fc60000000000 */
[----:B------:R0:W1:Y:S08]  /*02a0*/  MUFU.SQRT R13, R4 ;  /* 0x00000004000d7308 */ /* 0x0000700000002000 */
[----:B------:R-:W2:Y:S01]  /*02b0*/  MUFU.SQRT R14, R12 ;  /* 0x0000000c000e7308 */ /* 0x000ea20000002000 */
[----:B0-----:R-:W0:Y:S01]  /*02c0*/  LDC.64 R4, c[0x0][0x238] ;  /* 0x00008e00ff047b82 */ /* 0x001e220000000a00 */
[----:B-1----:R-:W-:-:S02]  /*02d0*/  FSETP.GT.AND P0, PT, R13, 8.50705917302346158658e+37, PT ;  /* 0x7e8000000d00780b */ /* 0x002fc40003f04000 */
[----:B------:R-:W-:Y:S02]  /*02e0*/  FSETP.GEU.AND P2, PT, R13, 1.175494350822287508e-38, PT ;  /* 0x008000000d00780b */ /* 0x000fe40003f4e000 */
[C---:B--2---:R-:W-:Y:S02]  /*02f0*/  FSETP.GT.AND P1, PT, R14.reuse, 8.50705917302346158658e+37, PT ;  /* 0x7e8000000e00780b */ /* 0x044fe40003f24000 */
[----:B------:R-:W-:-:S07]  /*0300*/  FSETP.GEU.AND P3, PT, R14, 1.175494350822287508e-38, PT ;  /* 0x008000000e00780b */ /* 0x000fce0003f6e000 */
[----:B------:R-:W-:-:S04]  /*0310*/  @P0 FMUL R13, R13, 0.25 ;  /* 0x3e8000000d0d0820 */ /* 0x000fc80000400000 */
[----:B------:R-:W-:Y:S01]  /*0320*/  @!P2 FMUL R13, R13, 16777216 ;  /* 0x4b8000000d0da820 */ /* 0x000fe20000400000 */
[----:B------:R-:W-:-:S04]  /*0330*/  @P1 FMUL R14, R14, 0.25 ;  /* 0x3e8000000e0e1820 */ /* 0x000fc80000400000 */
[----:B------:R-:W-:Y:S01]  /*0340*/  @!P3 FMUL R14, R14, 16777216 ;  /* 0x4b8000000e0eb820 */ /* 0x000fe20000400000 */
[----:B------:R-:W1:Y:S01]  /*0350*/  MUFU.RCP R13, R13 ;  /* 0x0000000d000d7308 */ /* 0x000e620000001000 */
[----:B------:R-:W-:-:S07]  /*0360*/  FSEL R12, R15, 1, P0 ;  /* 0x3f8000000f0c7808 */ /* 0x000fce0000000000 */
[----:B------:R-:W2:Y:S01]  /*0370*/  MUFU.RCP R14, R14 ;  /* 0x0000000e000e7308 */ /* 0x000ea20000001000 */
[----:B------:R-:W-:Y:S01]  /*0380*/  FSEL R15, R15, 1, P1 ;  /* 0x3f8000000f0f7808 */ /* 0x000fe20000800000 */
[----:B------:R-:W-:Y:S01]  /*0390*/  @!P2 FMUL R12, R12, 16777216 ;  /* 0x4b8000000c0ca820 */ /* 0x000fe20000400000 */
[----:B----4-:R-:W-:-:S03]  /*03a0*/  FADD R3, -R6, R3 ;  /* 0x0000000306037221 */ /* 0x010fc60000000100 */
[----:B------:R-:W-:Y:S01]  /*03b0*/  @!P3 FMUL R15, R15, 16777216 ;  /* 0x4b8000000f0fb820 */ /* 0x000fe20000400000 */
[----:B---3--:R-:W-:Y:S01]  /*03c0*/  FADD R2, -R7, R2 ;  /* 0x0000000207027221 */ /* 0x008fe20000000100 */
[----:B-1----:R-:W-:Y:S02]  /*03d0*/  FMUL R13, R13, R12 ;  /* 0x0000000c0d0d7220 */ /* 0x002fe40000400000 */
[----:B--2---:R-:W-:Y:S02]  /*03e0*/  FMUL R6, R14, R15 ;  /* 0x0000000f0e067220 */ /* 0x004fe40000400000 */
[----:B------:R-:W-:Y:S02]  /*03f0*/  FMUL R13, R2, R13 ;  /* 0x0000000d020d7220 */ /* 0x000fe40000400000 */
[----:B------:R-:W-:Y:S01]  /*0400*/  FMUL R6, R3, R6 ;  /* 0x0000000603067220 */ /* 0x000fe20000400000 */
[----:B0-----:R-:W-:-:S04]  /*0410*/  IMAD.WIDE R4, R0, 0x4, R4 ;  /* 0x0000000400047825 */ /* 0x001fc800078e0204 */
[----:B-----5:R-:W-:Y:S01]  /*0420*/  FFMA R8, R13, R11, R8 ;  /* 0x0000000b0d087223 */ /* 0x020fe20000000008 */
[----:B------:R-:W-:Y:S01]  /*0430*/  FFMA R9, R6, R10, R9 ;  /* 0x0000000a06097223 */ /* 0x000fe20000000009 */
[----:B------:R-:W-:Y:S06]  /*0440*/  @P4 EXIT ;  /* 0x000000000000494d */ /* 0x000fec0003800000 */
[----:B------:R-:W-:Y:S01]  /*0450*/  STG.E.64 desc[UR4][R4.64], R8 ;  /* 0x0000000804007986 */ /* 0x000fe2000c101b04 */
[----:B------:R-:W-:Y:S05]  /*0460*/  EXIT ;  /* 0x000000000000794d */ /* 0x000fea0003800000 */
.L_x_0:
[----:B------:R-:W-:-:S00]  /*0470*/  BRA `(.L_x_0) ;  /* 0xfffffffc00fc7947 */ /* 0x000fc0000383ffff */
[----:B------:R-:W-:-:S00]  /*0480*/  NOP ;  /* 0x0000000000007918 */ /* 0x000fc00000000000 */
[----:B------:R-:W-:-:S00]  /*0490*/  NOP ;  /* 0x0000000000007918 */ /* 0x000fc00000000000 */
[----:B------:R-:W-:-:S00]  /*04a0*/  NOP ;  /* 0x0000000000007918 */ /* 0x000fc00000000000 */
[----:B------:R-:W-:-:S00]  /*04b0*/  NOP ;  /* 0x0000000000007918 */ /* 0x000fc00000000000 */
[----:B------:R-:W-:-:S00]  /*04c0*/  NOP ;  /* 0x0000000000007918 */ /* 0x000fc00000000000 */
[----:B------:R-:W-:-:S00]  /*04d0*/  NOP ;  /* 0x0000000000007918 */ /* 0x000fc00000000000 */
[----:B------:R-:W-:-:S00]  /*04e0*/  NOP ;  /* 0x0000000000007918 */ /* 0x000fc00000000000 */
[----:B------:R-:W-:-:S00]  /*04f0*/  NOP ;  /* 0x0000000000007918 */ /* 0x000fc00000000000 */
.L_x_1:


//--------------------- .nv.global.init           --------------------------
	.section	.nv.global.init,"aw",@progbits
.nv.global.init:
	.type		_$_str,@object
	.size		_$_str,(_$_str_$_2 - _$_str)
_$_str:
        /*0000*/ 	.byte	0x5f, 0x5f, 0x43, 0x55, 0x44, 0x41, 0x5f, 0x46, 0x54, 0x5a, 0x00
	.type		_$_str_$_2,@object
	.size		_$_str_$_2,(.L_1 - _$_str_$_2)
_$_str_$_2:
        /*000b*/ 	.byte	0x5f, 0x5f, 0x43, 0x55, 0x44, 0x41, 0x5f, 0x50, 0x52, 0x45, 0x43, 0x5f, 0x53, 0x51, 0x52, 0x54
        /*001b*/ 	.byte	0x00
.L_1:


//--------------------- .nv.constant0.triton_poi_fused__native_batch_norm_legit_no_training_13 --------------------------
	.section	.nv.constant0.triton_poi_fused__native_batch_norm_legit_no_training_13,"a",@progbits
	.sectionflags	@""
	.align	4
.nv.constant0.triton_poi_fused__native_batch_norm_legit_no_training_13:
	.zero		580
